//
// Generated by NVIDIA NVVM Compiler
//
// Compiler Build ID: CL-36424714
// Cuda compilation tools, release 13.0, V13.0.88
// Based on NVVM 20.0.0
//

.version 9.0
.target sm_100
.address_size 64

	// .globl	_Z8helloGPUv
.extern .func  (.param .b32 func_retval0) vprintf
(
	.param .b64 vprintf_param_0,
	.param .b64 vprintf_param_1
)
;
.global .align 1 .b8 $str[44] = {116, 104, 105, 115, 32, 105, 115, 32, 103, 112, 117, 239, 188, 140, 98, 108, 111, 99, 107, 73, 100, 120, 46, 120, 61, 37, 100, 44, 116, 104, 114, 101, 97, 100, 73, 100, 120, 44, 120, 61, 37, 100, 10};

.visible .entry _Z8helloGPUv()
{
	.local .align 8 .b8 	__local_depot0[8];
	.reg .b64 	%SP;
	.reg .b64 	%SPL;
	.reg .b32 	%r<5>;
	.reg .b64 	%rd<5>;

	mov.u64 	%SPL, __local_depot0;
	cvta.local.u64 	%SP, %SPL;
	add.u64 	%rd1, %SP, 0;
	add.u64 	%rd2, %SPL, 0;
	mov.u32 	%r1, %ctaid.x;
	mov.u32 	%r2, %tid.x;
	st.local.v2.u32 	[%rd2], {%r1, %r2};
	mov.u64 	%rd3, $str;
	cvta.global.u64 	%rd4, %rd3;
	{ // callseq 0, 0
	.param .b64 param0;
	st.param.b64 	[param0], %rd4;
	.param .b64 param1;
	st.param.b64 	[param1], %rd1;
	.param .b32 retval0;
	call.uni (retval0), 
	vprintf, 
	(
	param0, 
	param1
	);
	ld.param.b32 	%r3, [retval0];
	} // callseq 0
	ret;

}


// ===== COMPILED SASS (sm_100) =====

	.target	sm_100

	.elftype	@"ET_EXEC"


//--------------------- .note.nv.tkinfo           --------------------------
	.section	.note.nv.tkinfo,"",@"SHT_NOTE"
	.sectionflags	@"SHF_NOTE_NV_TKINFO"
	.tkinfo
        /*0018*/ 	.word	0x00000002
        /*0030*/ 	.string	""
        /*0030*/ 	.string	"ptxas"
        /*0030*/ 	.string	"Cuda compilation tools, release 13.0, V13.0.88"
        /*0030*/ 	.string	"Build cuda_13.0.r13.0/compiler.36424714_0"
        /*0030*/ 	.string	"-arch sm_100 -m 64 "



//--------------------- .note.nv.cuinfo           --------------------------
	.section	.note.nv.cuinfo,"",@"SHT_NOTE"
	.sectionflags	@"SHF_NOTE_NV_CUINFO"
        /*0018*/ 	.short	0x0002
        /*001a*/ 	.short	0x0064
        /*001c*/ 	.short	0x0082
	.zero		2


//--------------------- .nv.info                  --------------------------
	.section	.nv.info,"",@"SHT_CUDA_INFO"
	.align	4


	//----- nvinfo : EIATTR_REGCOUNT
	.align		4
        /*0000*/ 	.byte	0x04, 0x2f
        /*0002*/ 	.short	(.L_2 - .L_1)
	.align		4
.L_1:
        /*0004*/ 	.word	index@(_Z8helloGPUv)
        /*0008*/ 	.word	0x00000018


	//----- nvinfo : EIATTR_FRAME_SIZE
	.align		4
.L_2:
        /*000c*/ 	.byte	0x04, 0x11
        /*000e*/ 	.short	(.L_4 - .L_3)
	.align		4
.L_3:
        /*0010*/ 	.word	index@(_Z8helloGPUv)
        /*0014*/ 	.word	0x00000008


	//----- nvinfo : EIATTR_MIN_STACK_SIZE
	.align		4
.L_4:
        /*0018*/ 	.byte	0x04, 0x12
        /*001a*/ 	.short	(.L_6 - .L_5)
	.align		4
.L_5:
        /*001c*/ 	.word	index@(_Z8helloGPUv)
        /*0020*/ 	.word	0x00000008
.L_6:


//--------------------- .nv.compat                --------------------------
	.section	.nv.compat,"",@"SHT_CUDA_COMPAT_INFO"
	.align	4
        /*0000*/ 	.byte	0x02, 0x09, 0x00, 0x00, 0x02, 0x02, 0x01, 0x00, 0x02, 0x05, 0x05, 0x00, 0x03, 0x07, 0x01, 0x01
        /*0010*/ 	.byte	0x02, 0x03, 0x00, 0x00, 0x02, 0x06, 0x01, 0x00, 0x04, 0x0b, 0x08, 0x00, 0x09, 0x00, 0x00, 0x00
        /*0020*/ 	.byte	0x00, 0x00, 0x00, 0x00


//--------------------- .nv.info._Z8helloGPUv     --------------------------
	.section	.nv.info._Z8helloGPUv,"",@"SHT_CUDA_INFO"
	.sectionflags	@""
	.align	4


	//----- nvinfo : EIATTR_CUDA_API_VERSION
	.align		4
        /*0000*/ 	.byte	0x04, 0x37
        /*0002*/ 	.short	(.L_8 - .L_7)
.L_7:
        /*0004*/ 	.word	0x00000082


	//----- nvinfo : EIATTR_SPARSE_MMA_MASK
	.align		4
.L_8:
        /*0008*/ 	.byte	0x03, 0x50
        /*000a*/ 	.short	0x0000


	//----- nvinfo : EIATTR_MAXREG_COUNT
	.align		4
        /*000c*/ 	.byte	0x03, 0x1b
        /*000e*/ 	.short	0x00ff


	//----- nvinfo : EIATTR_EXTERNS
	.align		4
        /*0010*/ 	.byte	0x04, 0x0f
        /*0012*/ 	.short	(.L_10 - .L_9)


	//   ....[0]....
	.align		4
.L_9:
        /*0014*/ 	.word	index@(vprintf)


	//----- nvinfo : EIATTR_MERCURY_ISA_VERSION
	.align		4
.L_10:
        /*0018*/ 	.byte	0x03, 0x5f
        /*001a*/ 	.short	0x0101


	//----- nvinfo : EIATTR_VRC_CTA_INIT_COUNT
	.align		4
        /*001c*/ 	.byte	0x02, 0x4a
	.zero		1
	.zero		1


	//----- nvinfo : EIATTR_SYSCALL_OFFSETS
	.align		4
        /*0020*/ 	.byte	0x04, 0x46
        /*0022*/ 	.short	(.L_12 - .L_11)


	//   ....[0]....
.L_11:
        /*0024*/ 	.word	0x000000f0


	//----- nvinfo : EIATTR_EXIT_INSTR_OFFSETS
	.align		4
.L_12:
        /*0028*/ 	.byte	0x04, 0x1c
        /*002a*/ 	.short	(.L_14 - .L_13)


	//   ....[0]....
.L_13:
        /*002c*/ 	.word	0x00000100


	//----- nvinfo : EIATTR_SW_WAR
	.align		4
.L_14:
        /*0030*/ 	.byte	0x04, 0x36
        /*0032*/ 	.short	(.L_16 - .L_15)
.L_15:
        /*0034*/ 	.word	0x00000008
.L_16:


//--------------------- .nv.callgraph             --------------------------
	.section	.nv.callgraph,"",@"SHT_CUDA_CALLGRAPH"
	.align	4
	.sectionentsize	8
	.align		4
        /*0000*/ 	.word	0x00000000
	.align		4
        /*0004*/ 	.word	0xffffffff
	.align		4
        /*0008*/ 	.word	index@(_Z8helloGPUv)
	.align		4
        /*000c*/ 	.word	index@(vprintf)
	.align		4
        /*0010*/ 	.word	0x00000000
	.align		4
        /*0014*/ 	.word	0xfffffffe
	.align		4
        /*0018*/ 	.word	0x00000000
	.align		4
        /*001c*/ 	.word	0xfffffffd
	.align		4
        /*0020*/ 	.word	0x00000000
	.align		4
        /*0024*/ 	.word	0xfffffffc


//--------------------- .nv.constant4             --------------------------
	.section	.nv.constant4,"a",@progbits
	.align	8
	.align		8
.nv.constant4:
        /*0000*/ 	.dword	vprintf
	.align		8
        /*0008*/ 	.dword	$str


//--------------------- .text._Z8helloGPUv        --------------------------
	.section	.text._Z8helloGPUv,"ax",@progbits
	.align	128
        .global         _Z8helloGPUv
        .type           _Z8helloGPUv,@function
        .size           _Z8helloGPUv,(.L_x_2 - _Z8helloGPUv)
        .other          _Z8helloGPUv,@"STO_CUDA_ENTRY STV_DEFAULT"
_Z8helloGPUv:
.text._Z8helloGPUv:
[----:B------:R-:W0:Y:S01]  /*0000*/  LDC R1, c[0x0][0x37c] ;  /* 0x0000df00ff017b82 */ /* 0x000e220000000800 */
[----:B------:R-:W1:Y:S01]  /*0010*/  S2R R8, SR_CTAID.X ;  /* 0x0000000000087919 */ /* 0x000e620000002500 */
[----:B0-----:R-:W-:Y:S01]  /*0020*/  VIADD R1, R1, 0xfffffff8 ;  /* 0xfffffff801017836 */ /* 0x001fe20000000000 */
[----:B------:R-:W-:Y:S01]  /*0030*/  MOV R0, 0x0 ;  /* 0x0000000000007802 */ /* 0x000fe20000000f00 */
[----:B------:R-:W0:Y:S01]  /*0040*/  LDCU UR4, c[0x0][0x2f8] ;  /* 0x00005f00ff0477ac */ /* 0x000e220008000800 */
[----:B------:R-:W1:Y:S03]  /*0050*/  S2R R9, SR_TID.X ;  /* 0x0000000000097919 */ /* 0x000e660000002100 */
[----:B------:R2:W3:Y:S01]  /*0060*/  LDC.64 R2, c[0x4][R0] ;  /* 0x0100000000027b82 */ /* 0x0004e20000000a00 */
[----:B------:R-:W4:Y:S01]  /*0070*/  LDCU.64 UR6, c[0x4][0x8] ;  /* 0x01000100ff0677ac */ /* 0x000f220008000a00 */
[----:B------:R-:W5:Y:S01]  /*0080*/  LDCU UR5, c[0x0][0x2fc] ;  /* 0x00005f80ff0577ac */ /* 0x000f620008000800 */
[----:B0-----:R-:W-:Y:S01]  /*0090*/  IADD3 R6, P0, PT, R1, UR4, RZ ;  /* 0x0000000401067c10 */ /* 0x001fe2000ff1e0ff */
[----:B----4-:R-:W-:Y:S01]  /*00a0*/  IMAD.U32 R4, RZ, RZ, UR6 ;  /* 0x00000006ff047e24 */ /* 0x010fe2000f8e00ff */
[----:B------:R-:W-:-:S03]  /*00b0*/  MOV R5, UR7 ;  /* 0x0000000700057c02 */ /* 0x000fc60008000f00 */
[----:B-----5:R-:W-:Y:S01]  /*00c0*/  IMAD.X R7, RZ, RZ, UR5, P0 ;  /* 0x00000005ff077e24 */ /* 0x020fe200080e06ff */
[----:B-1----:R2:W-:Y:S07]  /*00d0*/  STL.64 [R1], R8 ;  /* 0x0000000801007387 */ /* 0x0025ee0000100a00 */
[----:B------:R-:W-:-:S07]  /*00e0*/  LEPC R20, `(.L_x_0) ;  /* 0x000000001014794e */ /* 0x000fce0000000000 */
[----:B--23--:R-:W-:Y:S05]  /*00f0*/  CALL.ABS.NOINC R2 ;  /* 0x0000000002007343 */ /* 0x00cfea0003c00000 */
.L_x_0:
[----:B------:R-:W-:Y:S05]  /*0100*/  EXIT ;  /* 0x000000000000794d */ /* 0x000fea0003800000 */
.L_x_1:
[----:B------:R-:W-:-:S00]  /*0110*/  BRA `(.L_x_1) ;  /* 0xfffffffc00fc7947 */ /* 0x000fc0000383ffff */
[----:B------:R-:W-:-:S00]  /*0120*/  NOP ;  /* 0x0000000000007918 */ /* 0x000fc00000000000 */
        /* <DEDUP_REMOVED lines=13> */
.L_x_2:


//--------------------- .nv.global.init           --------------------------
	.section	.nv.global.init,"aw",@progbits
.nv.global.init:
	.type		$str,@object
	.size		$str,(.L_0 - $str)
$str:
        /*0000*/ 	.byte	0x74, 0x68, 0x69, 0x73, 0x20, 0x69, 0x73, 0x20, 0x67, 0x70, 0x75, 0xef, 0xbc, 0x8c, 0x62, 0x6c
        /*0010*/ 	.byte	0x6f, 0x63, 0x6b, 0x49, 0x64, 0x78, 0x2e, 0x78, 0x3d, 0x25, 0x64, 0x2c, 0x74, 0x68, 0x72, 0x65
        /*0020*/ 	.byte	0x61, 0x64, 0x49, 0x64, 0x78, 0x2c, 0x78, 0x3d, 0x25, 0x64, 0x0a, 0x00
.L_0:


//--------------------- .nv.shared.reserved.0     --------------------------
	.section	.nv.shared.reserved.0,"aw",@nobits
	.weak		__nv_reservedSMEM_offset_0_alias
	.size		__nv_reservedSMEM_offset_0_alias, 0, 64
	.other		__nv_reservedSMEM_offset_0_alias,@"STO_CUDA_RESERVED_SHARED STV_DEFAULT"
__nv_reservedSMEM_offset_0_alias:
	.zero		0
	.zero		64


//--------------------- .nv.constant0._Z8helloGPUv --------------------------
	.section	.nv.constant0._Z8helloGPUv,"a",@progbits
	.sectionflags	@""
	.align	4
.nv.constant0._Z8helloGPUv:
	.zero		896


//--------------------- SYMBOLS --------------------------

	.type		.nv.reservedSmem.offset0,@object
	.size		.nv.reservedSmem.offset0,0x4
	.type		vprintf,@function
